//
// Generated by NVIDIA NVVM Compiler
//
// Compiler Build ID: CL-36424714
// Cuda compilation tools, release 13.0, V13.0.88
// Based on NVVM 20.0.0
//

.version 9.0
.target sm_100
.address_size 64

	// .globl	_Z6gpuAddPiS_S_

.visible .entry _Z6gpuAddPiS_S_(
	.param .u64 .ptr .align 1 _Z6gpuAddPiS_S__param_0,
	.param .u64 .ptr .align 1 _Z6gpuAddPiS_S__param_1,
	.param .u64 .ptr .align 1 _Z6gpuAddPiS_S__param_2
)
{
	.reg .pred 	%p<3>;
	.reg .b32 	%r<13>;
	.reg .b64 	%rd<11>;

	ld.param.u64 	%rd4, [_Z6gpuAddPiS_S__param_0];
	ld.param.u64 	%rd5, [_Z6gpuAddPiS_S__param_1];
	ld.param.u64 	%rd6, [_Z6gpuAddPiS_S__param_2];
	mov.u32 	%r6, %ctaid.x;
	mov.u32 	%r1, %ntid.x;
	mov.u32 	%r7, %tid.x;
	mad.lo.s32 	%r12, %r6, %r1, %r7;
	setp.gt.s32 	%p1, %r12, 49999;
	@%p1 bra 	$L__BB0_3;
	mov.u32 	%r8, %nctaid.x;
	mul.lo.s32 	%r3, %r1, %r8;
	cvta.to.global.u64 	%rd1, %rd4;
	cvta.to.global.u64 	%rd2, %rd5;
	cvta.to.global.u64 	%rd3, %rd6;
$L__BB0_2:
	mul.wide.s32 	%rd7, %r12, 4;
	add.s64 	%rd8, %rd1, %rd7;
	ld.global.u32 	%r9, [%rd8];
	add.s64 	%rd9, %rd2, %rd7;
	ld.global.u32 	%r10, [%rd9];
	add.s32 	%r11, %r10, %r9;
	add.s64 	%rd10, %rd3, %rd7;
	st.global.u32 	[%rd10], %r11;
	add.s32 	%r12, %r12, %r3;
	setp.lt.s32 	%p2, %r12, 50000;
	@%p2 bra 	$L__BB0_2;
$L__BB0_3:
	ret;

}


// ===== COMPILED SASS (sm_100) =====

	.target	sm_100

	.elftype	@"ET_EXEC"


//--------------------- .note.nv.tkinfo           --------------------------
	.section	.note.nv.tkinfo,"",@"SHT_NOTE"
	.sectionflags	@"SHF_NOTE_NV_TKINFO"
	.tkinfo
        /*0018*/ 	.word	0x00000002
        /*0030*/ 	.string	""
        /*0030*/ 	.string	"ptxas"
        /*0030*/ 	.string	"Cuda compilation tools, release 13.0, V13.0.88"
        /*0030*/ 	.string	"Build cuda_13.0.r13.0/compiler.36424714_0"
        /*0030*/ 	.string	"-arch sm_100 -m 64 "



//--------------------- .note.nv.cuinfo           --------------------------
	.section	.note.nv.cuinfo,"",@"SHT_NOTE"
	.sectionflags	@"SHF_NOTE_NV_CUINFO"
        /*0018*/ 	.short	0x0002
        /*001a*/ 	.short	0x0064
        /*001c*/ 	.short	0x0082
	.zero		2


//--------------------- .nv.info                  --------------------------
	.section	.nv.info,"",@"SHT_CUDA_INFO"
	.align	4


	//----- nvinfo : EIATTR_REGCOUNT
	.align		4
        /*0000*/ 	.byte	0x04, 0x2f
        /*0002*/ 	.short	(.L_1 - .L_0)
	.align		4
.L_0:
        /*0004*/ 	.word	index@(_Z6gpuAddPiS_S_)
        /*0008*/ 	.word	0x00000014


	//----- nvinfo : EIATTR_FRAME_SIZE
	.align		4
.L_1:
        /*000c*/ 	.byte	0x04, 0x11
        /*000e*/ 	.short	(.L_3 - .L_2)
	.align		4
.L_2:
        /*0010*/ 	.word	index@(_Z6gpuAddPiS_S_)
        /*0014*/ 	.word	0x00000000


	//----- nvinfo : EIATTR_MIN_STACK_SIZE
	.align		4
.L_3:
        /*0018*/ 	.byte	0x04, 0x12
        /*001a*/ 	.short	(.L_5 - .L_4)
	.align		4
.L_4:
        /*001c*/ 	.word	index@(_Z6gpuAddPiS_S_)
        /*0020*/ 	.word	0x00000000
.L_5:


//--------------------- .nv.compat                --------------------------
	.section	.nv.compat,"",@"SHT_CUDA_COMPAT_INFO"
	.align	4
        /*0000*/ 	.byte	0x02, 0x09, 0x00, 0x00, 0x02, 0x02, 0x01, 0x00, 0x02, 0x05, 0x05, 0x00, 0x03, 0x07, 0x01, 0x01
        /*0010*/ 	.byte	0x02, 0x03, 0x00, 0x00, 0x02, 0x06, 0x01, 0x00, 0x04, 0x0b, 0x08, 0x00, 0x09, 0x00, 0x00, 0x00
        /*0020*/ 	.byte	0x00, 0x00, 0x00, 0x00


//--------------------- .nv.info._Z6gpuAddPiS_S_  --------------------------
	.section	.nv.info._Z6gpuAddPiS_S_,"",@"SHT_CUDA_INFO"
	.sectionflags	@""
	.align	4


	//----- nvinfo : EIATTR_CUDA_API_VERSION
	.align		4
        /*0000*/ 	.byte	0x04, 0x37
        /*0002*/ 	.short	(.L_7 - .L_6)
.L_6:
        /*0004*/ 	.word	0x00000082


	//----- nvinfo : EIATTR_KPARAM_INFO
	.align		4
.L_7:
        /*0008*/ 	.byte	0x04, 0x17
        /*000a*/ 	.short	(.L_9 - .L_8)
.L_8:
        /*000c*/ 	.word	0x00000000
        /*0010*/ 	.short	0x0002
        /*0012*/ 	.short	0x0010
        /*0014*/ 	.byte	0x00, 0xf5, 0x21, 0x00


	//----- nvinfo : EIATTR_KPARAM_INFO
	.align		4
.L_9:
        /*0018*/ 	.byte	0x04, 0x17
        /*001a*/ 	.short	(.L_11 - .L_10)
.L_10:
        /*001c*/ 	.word	0x00000000
        /*0020*/ 	.short	0x0001
        /*0022*/ 	.short	0x0008
        /*0024*/ 	.byte	0x00, 0xf5, 0x21, 0x00


	//----- nvinfo : EIATTR_KPARAM_INFO
	.align		4
.L_11:
        /*0028*/ 	.byte	0x04, 0x17
        /*002a*/ 	.short	(.L_13 - .L_12)
.L_12:
        /*002c*/ 	.word	0x00000000
        /*0030*/ 	.short	0x0000
        /*0032*/ 	.short	0x0000
        /*0034*/ 	.byte	0x00, 0xf5, 0x21, 0x00


	//----- nvinfo : EIATTR_SPARSE_MMA_MASK
	.align		4
.L_13:
        /*0038*/ 	.byte	0x03, 0x50
        /*003a*/ 	.short	0x0000


	//----- nvinfo : EIATTR_MAXREG_COUNT
	.align		4
        /*003c*/ 	.byte	0x03, 0x1b
        /*003e*/ 	.short	0x00ff


	//----- nvinfo : EIATTR_MERCURY_ISA_VERSION
	.align		4
        /*0040*/ 	.byte	0x03, 0x5f
        /*0042*/ 	.short	0x0101


	//----- nvinfo : EIATTR_VRC_CTA_INIT_COUNT
	.align		4
        /*0044*/ 	.byte	0x02, 0x4a
	.zero		1
	.zero		1


	//----- nvinfo : EIATTR_EXIT_INSTR_OFFSETS
	.align		4
        /*0048*/ 	.byte	0x04, 0x1c
        /*004a*/ 	.short	(.L_15 - .L_14)


	//   ....[0]....
.L_14:
        /*004c*/ 	.word	0x00000060


	//   ....[1]....
        /*0050*/ 	.word	0x00000170


	//----- nvinfo : EIATTR_CRS_STACK_SIZE
	.align		4
.L_15:
        /*0054*/ 	.byte	0x04, 0x1e
        /*0056*/ 	.short	(.L_17 - .L_16)
.L_16:
        /*0058*/ 	.word	0x00000000


	//----- nvinfo : EIATTR_CBANK_PARAM_SIZE
	.align		4
.L_17:
        /*005c*/ 	.byte	0x03, 0x19
        /*005e*/ 	.short	0x0018


	//----- nvinfo : EIATTR_PARAM_CBANK
	.align		4
        /*0060*/ 	.byte	0x04, 0x0a
        /*0062*/ 	.short	(.L_19 - .L_18)
	.align		4
.L_18:
        /*0064*/ 	.word	index@(.nv.constant0._Z6gpuAddPiS_S_)
        /*0068*/ 	.short	0x0380
        /*006a*/ 	.short	0x0018


	//----- nvinfo : EIATTR_SW_WAR
	.align		4
.L_19:
        /*006c*/ 	.byte	0x04, 0x36
        /*006e*/ 	.short	(.L_21 - .L_20)
.L_20:
        /*0070*/ 	.word	0x00000008
.L_21:


//--------------------- .nv.callgraph             --------------------------
	.section	.nv.callgraph,"",@"SHT_CUDA_CALLGRAPH"
	.align	4
	.sectionentsize	8
	.align		4
        /*0000*/ 	.word	0x00000000
	.align		4
        /*0004*/ 	.word	0xffffffff
	.align		4
        /*0008*/ 	.word	0x00000000
	.align		4
        /*000c*/ 	.word	0xfffffffe
	.align		4
        /*0010*/ 	.word	0x00000000
	.align		4
        /*0014*/ 	.word	0xfffffffd
	.align		4
        /*0018*/ 	.word	0x00000000
	.align		4
        /*001c*/ 	.word	0xfffffffc


//--------------------- .text._Z6gpuAddPiS_S_     --------------------------
	.section	.text._Z6gpuAddPiS_S_,"ax",@progbits
	.align	128
        .global         _Z6gpuAddPiS_S_
        .type           _Z6gpuAddPiS_S_,@function
        .size           _Z6gpuAddPiS_S_,(.L_x_2 - _Z6gpuAddPiS_S_)
        .other          _Z6gpuAddPiS_S_,@"STO_CUDA_ENTRY STV_DEFAULT"
_Z6gpuAddPiS_S_:
.text._Z6gpuAddPiS_S_:
[----:B------:R-:W-:Y:S01]  /*0000*/  LDC R1, c[0x0][0x37c] ;  /* 0x0000df00ff017b82 */ /* 0x000fe20000000800 */
[----:B------:R-:W0:Y:S07]  /*0010*/  S2R R0, SR_TID.X ;  /* 0x0000000000007919 */ /* 0x000e2e0000002100 */
[----:B------:R-:W0:Y:S08]  /*0020*/  S2UR UR4, SR_CTAID.X ;  /* 0x00000000000479c3 */ /* 0x000e300000002500 */
[----:B------:R-:W0:Y:S02]  /*0030*/  LDC R15, c[0x0][0x360] ;  /* 0x0000d800ff0f7b82 */ /* 0x000e240000000800 */
[----:B0-----:R-:W-:-:S05]  /*0040*/  IMAD R0, R15, UR4, R0 ;  /* 0x000000040f007c24 */ /* 0x001fca000f8e0200 */
[----:B------:R-:W-:-:S13]  /*0050*/  ISETP.GT.AND P0, PT, R0, 0xc34f, PT ;  /* 0x0000c34f0000780c */ /* 0x000fda0003f04270 */
[----:B------:R-:W-:Y:S05]  /*0060*/  @P0 EXIT ;  /* 0x000000000000094d */ /* 0x000fea0003800000 */
[----:B------:R-:W0:Y:S01]  /*0070*/  LDC.64 R12, c[0x0][0x390] ;  /* 0x0000e400ff0c7b82 */ /* 0x000e220000000a00 */
[----:B------:R-:W1:Y:S01]  /*0080*/  LDCU UR4, c[0x0][0x370] ;  /* 0x00006e00ff0477ac */ /* 0x000e620008000800 */
[----:B------:R-:W2:Y:S06]  /*0090*/  LDCU.64 UR6, c[0x0][0x358] ;  /* 0x00006b00ff0677ac */ /* 0x000eac0008000a00 */
[----:B------:R-:W3:Y:S08]  /*00a0*/  LDC.64 R8, c[0x0][0x380] ;  /* 0x0000e000ff087b82 */ /* 0x000ef00000000a00 */
[----:B------:R-:W4:Y:S01]  /*00b0*/  LDC.64 R10, c[0x0][0x388] ;  /* 0x0000e200ff0a7b82 */ /* 0x000f220000000a00 */
[----:B-1----:R-:W-:-:S07]  /*00c0*/  IMAD R15, R15, UR4, RZ ;  /* 0x000000040f0f7c24 */ /* 0x002fce000f8e02ff */
.L_x_0:
[----:B---3--:R-:W-:-:S04]  /*00d0*/  IMAD.WIDE R2, R0, 0x4, R8 ;  /* 0x0000000400027825 */ /* 0x008fc800078e0208 */
[C---:B----4-:R-:W-:Y:S02]  /*00e0*/  IMAD.WIDE R4, R0.reuse, 0x4, R10 ;  /* 0x0000000400047825 */ /* 0x050fe400078e020a */
[----:B--2---:R-:W2:Y:S04]  /*00f0*/  LDG.E R2, desc[UR6][R2.64] ;  /* 0x0000000602027981 */ /* 0x004ea8000c1e1900 */
[----:B------:R-:W2:Y:S01]  /*0100*/  LDG.E R5, desc[UR6][R4.64] ;  /* 0x0000000604057981 */ /* 0x000ea2000c1e1900 */
[----:B01----:R-:W-:Y:S01]  /*0110*/  IMAD.WIDE R6, R0, 0x4, R12 ;  /* 0x0000000400067825 */ /* 0x003fe200078e020c */
[----:B------:R-:W-:-:S04]  /*0120*/  IADD3 R0, PT, PT, R15, R0, RZ ;  /* 0x000000000f007210 */ /* 0x000fc80007ffe0ff */
[----:B------:R-:W-:Y:S02]  /*0130*/  ISETP.GE.AND P0, PT, R0, 0xc350, PT ;  /* 0x0000c3500000780c */ /* 0x000fe40003f06270 */
[----:B--2---:R-:W-:-:S05]  /*0140*/  IADD3 R17, PT, PT, R2, R5, RZ ;  /* 0x0000000502117210 */ /* 0x004fca0007ffe0ff */
[----:B------:R1:W-:Y:S06]  /*0150*/  STG.E desc[UR6][R6.64], R17 ;  /* 0x0000001106007986 */ /* 0x0003ec000c101906 */
[----:B------:R-:W-:Y:S05]  /*0160*/  @!P0 BRA `(.L_x_0) ;  /* 0xfffffffc00d88947 */ /* 0x000fea000383ffff */
[----:B------:R-:W-:Y:S05]  /*0170*/  EXIT ;  /* 0x000000000000794d */ /* 0x000fea0003800000 */
.L_x_1:
[----:B------:R-:W-:-:S00]  /*0180*/  BRA `(.L_x_1) ;  /* 0xfffffffc00fc7947 */ /* 0x000fc0000383ffff */
[----:B------:R-:W-:-:S00]  /*0190*/  NOP ;  /* 0x0000000000007918 */ /* 0x000fc00000000000 */
        /* <DEDUP_REMOVED lines=14> */
.L_x_2:


//--------------------- .nv.shared.reserved.0     --------------------------
	.section	.nv.shared.reserved.0,"aw",@nobits
	.weak		__nv_reservedSMEM_offset_0_alias
	.size		__nv_reservedSMEM_offset_0_alias, 0, 64
	.other		__nv_reservedSMEM_offset_0_alias,@"STO_CUDA_RESERVED_SHARED STV_DEFAULT"
__nv_reservedSMEM_offset_0_alias:
	.zero		0
	.zero		64


//--------------------- .nv.constant0._Z6gpuAddPiS_S_ --------------------------
	.section	.nv.constant0._Z6gpuAddPiS_S_,"a",@progbits
	.sectionflags	@""
	.align	4
.nv.constant0._Z6gpuAddPiS_S_:
	.zero		920


//--------------------- SYMBOLS --------------------------

	.type		.nv.reservedSmem.offset0,@object
	.size		.nv.reservedSmem.offset0,0x4
